//
// Generated by NVIDIA NVVM Compiler
//
// Compiler Build ID: CL-36424714
// Cuda compilation tools, release 13.0, V13.0.88
// Based on NVVM 20.0.0
//

.version 9.0
.target sm_100
.address_size 64

	// .globl	_Z6kernelPfS_S_
// _ZZ6kernelPfS_S_E5cache has been demoted

.visible .entry _Z6kernelPfS_S_(
	.param .u64 .ptr .align 1 _Z6kernelPfS_S__param_0,
	.param .u64 .ptr .align 1 _Z6kernelPfS_S__param_1,
	.param .u64 .ptr .align 1 _Z6kernelPfS_S__param_2
)
{
	.reg .pred 	%p<7>;
	.reg .b32 	%r<17>;
	.reg .b32 	%f<14>;
	.reg .b64 	%rd<12>;
	// demoted variable
	.shared .align 4 .b8 _ZZ6kernelPfS_S_E5cache[1024];
	ld.param.u64 	%rd3, [_Z6kernelPfS_S__param_0];
	ld.param.u64 	%rd4, [_Z6kernelPfS_S__param_1];
	ld.param.u64 	%rd5, [_Z6kernelPfS_S__param_2];
	mov.u32 	%r1, %tid.x;
	mov.u32 	%r2, %ctaid.x;
	mov.u32 	%r16, %ntid.x;
	mul.lo.s32 	%r4, %r2, %r16;
	add.s32 	%r15, %r1, %r4;
	setp.gt.s32 	%p1, %r15, 7;
	mov.f32 	%f13, 0f00000000;
	@%p1 bra 	$L__BB0_3;
	cvta.to.global.u64 	%rd1, %rd3;
	cvta.to.global.u64 	%rd2, %rd4;
	mov.f32 	%f13, 0f00000000;
$L__BB0_2:
	mul.wide.s32 	%rd6, %r15, 4;
	add.s64 	%rd7, %rd1, %rd6;
	ld.global.f32 	%f6, [%rd7];
	add.s64 	%rd8, %rd2, %rd6;
	ld.global.f32 	%f7, [%rd8];
	fma.rn.f32 	%f13, %f6, %f7, %f13;
	add.s32 	%r15, %r15, %r4;
	setp.lt.s32 	%p2, %r15, 8;
	@%p2 bra 	$L__BB0_2;
$L__BB0_3:
	shl.b32 	%r11, %r1, 2;
	mov.u32 	%r12, _ZZ6kernelPfS_S_E5cache;
	add.s32 	%r8, %r12, %r11;
	st.shared.f32 	[%r8], %f13;
	bar.sync 	0;
	setp.lt.u32 	%p3, %r16, 2;
	@%p3 bra 	$L__BB0_7;
$L__BB0_4:
	shr.u32 	%r10, %r16, 1;
	setp.ge.u32 	%p4, %r1, %r10;
	@%p4 bra 	$L__BB0_6;
	shl.b32 	%r13, %r10, 2;
	add.s32 	%r14, %r8, %r13;
	ld.shared.f32 	%f8, [%r14];
	ld.shared.f32 	%f9, [%r8];
	add.f32 	%f10, %f8, %f9;
	st.shared.f32 	[%r8], %f10;
$L__BB0_6:
	bar.sync 	0;
	setp.gt.u32 	%p5, %r16, 3;
	mov.u32 	%r16, %r10;
	@%p5 bra 	$L__BB0_4;
$L__BB0_7:
	setp.ne.s32 	%p6, %r1, 0;
	@%p6 bra 	$L__BB0_9;
	ld.shared.f32 	%f11, [_ZZ6kernelPfS_S_E5cache];
	cvta.to.global.u64 	%rd9, %rd5;
	mul.wide.u32 	%rd10, %r2, 4;
	add.s64 	%rd11, %rd9, %rd10;
	st.global.f32 	[%rd11], %f11;
$L__BB0_9:
	ret;

}


// ===== COMPILED SASS (sm_100) =====

	.target	sm_100

	.elftype	@"ET_EXEC"


//--------------------- .note.nv.tkinfo           --------------------------
	.section	.note.nv.tkinfo,"",@"SHT_NOTE"
	.sectionflags	@"SHF_NOTE_NV_TKINFO"
	.tkinfo
        /*0018*/ 	.word	0x00000002
        /*0030*/ 	.string	""
        /*0030*/ 	.string	"ptxas"
        /*0030*/ 	.string	"Cuda compilation tools, release 13.0, V13.0.88"
        /*0030*/ 	.string	"Build cuda_13.0.r13.0/compiler.36424714_0"
        /*0030*/ 	.string	"-arch sm_100 -m 64 "



//--------------------- .note.nv.cuinfo           --------------------------
	.section	.note.nv.cuinfo,"",@"SHT_NOTE"
	.sectionflags	@"SHF_NOTE_NV_CUINFO"
        /*0018*/ 	.short	0x0002
        /*001a*/ 	.short	0x0064
        /*001c*/ 	.short	0x0082
	.zero		2


//--------------------- .nv.info                  --------------------------
	.section	.nv.info,"",@"SHT_CUDA_INFO"
	.align	4


	//----- nvinfo : EIATTR_REGCOUNT
	.align		4
        /*0000*/ 	.byte	0x04, 0x2f
        /*0002*/ 	.short	(.L_1 - .L_0)
	.align		4
.L_0:
        /*0004*/ 	.word	index@(_Z6kernelPfS_S_)
        /*0008*/ 	.word	0x00000012


	//----- nvinfo : EIATTR_FRAME_SIZE
	.align		4
.L_1:
        /*000c*/ 	.byte	0x04, 0x11
        /*000e*/ 	.short	(.L_3 - .L_2)
	.align		4
.L_2:
        /*0010*/ 	.word	index@(_Z6kernelPfS_S_)
        /*0014*/ 	.word	0x00000000


	//----- nvinfo : EIATTR_MIN_STACK_SIZE
	.align		4
.L_3:
        /*0018*/ 	.byte	0x04, 0x12
        /*001a*/ 	.short	(.L_5 - .L_4)
	.align		4
.L_4:
        /*001c*/ 	.word	index@(_Z6kernelPfS_S_)
        /*0020*/ 	.word	0x00000000
.L_5:


//--------------------- .nv.compat                --------------------------
	.section	.nv.compat,"",@"SHT_CUDA_COMPAT_INFO"
	.align	4
        /*0000*/ 	.byte	0x02, 0x09, 0x00, 0x00, 0x02, 0x02, 0x01, 0x00, 0x02, 0x05, 0x05, 0x00, 0x03, 0x07, 0x01, 0x01
        /*0010*/ 	.byte	0x02, 0x03, 0x00, 0x00, 0x02, 0x06, 0x01, 0x00, 0x04, 0x0b, 0x08, 0x00, 0x09, 0x00, 0x00, 0x00
        /*0020*/ 	.byte	0x00, 0x00, 0x00, 0x00


//--------------------- .nv.info._Z6kernelPfS_S_  --------------------------
	.section	.nv.info._Z6kernelPfS_S_,"",@"SHT_CUDA_INFO"
	.sectionflags	@""
	.align	4


	//----- nvinfo : EIATTR_CUDA_API_VERSION
	.align		4
        /*0000*/ 	.byte	0x04, 0x37
        /*0002*/ 	.short	(.L_7 - .L_6)
.L_6:
        /*0004*/ 	.word	0x00000082


	//----- nvinfo : EIATTR_KPARAM_INFO
	.align		4
.L_7:
        /*0008*/ 	.byte	0x04, 0x17
        /*000a*/ 	.short	(.L_9 - .L_8)
.L_8:
        /*000c*/ 	.word	0x00000000
        /*0010*/ 	.short	0x0002
        /*0012*/ 	.short	0x0010
        /*0014*/ 	.byte	0x00, 0xf5, 0x21, 0x00


	//----- nvinfo : EIATTR_KPARAM_INFO
	.align		4
.L_9:
        /*0018*/ 	.byte	0x04, 0x17
        /*001a*/ 	.short	(.L_11 - .L_10)
.L_10:
        /*001c*/ 	.word	0x00000000
        /*0020*/ 	.short	0x0001
        /*0022*/ 	.short	0x0008
        /*0024*/ 	.byte	0x00, 0xf5, 0x21, 0x00


	//----- nvinfo : EIATTR_KPARAM_INFO
	.align		4
.L_11:
        /*0028*/ 	.byte	0x04, 0x17
        /*002a*/ 	.short	(.L_13 - .L_12)
.L_12:
        /*002c*/ 	.word	0x00000000
        /*0030*/ 	.short	0x0000
        /*0032*/ 	.short	0x0000
        /*0034*/ 	.byte	0x00, 0xf5, 0x21, 0x00


	//----- nvinfo : EIATTR_SPARSE_MMA_MASK
	.align		4
.L_13:
        /*0038*/ 	.byte	0x03, 0x50
        /*003a*/ 	.short	0x0000


	//----- nvinfo : EIATTR_MAXREG_COUNT
	.align		4
        /*003c*/ 	.byte	0x03, 0x1b
        /*003e*/ 	.short	0x00ff


	//----- nvinfo : EIATTR_NUM_BARRIERS
	.align		4
        /*0040*/ 	.byte	0x02, 0x4c
        /*0042*/ 	.byte	0x01
	.zero		1


	//----- nvinfo : EIATTR_MERCURY_ISA_VERSION
	.align		4
        /*0044*/ 	.byte	0x03, 0x5f
        /*0046*/ 	.short	0x0101


	//----- nvinfo : EIATTR_VRC_CTA_INIT_COUNT
	.align		4
        /*0048*/ 	.byte	0x02, 0x4a
	.zero		1
	.zero		1


	//----- nvinfo : EIATTR_EXIT_INSTR_OFFSETS
	.align		4
        /*004c*/ 	.byte	0x04, 0x1c
        /*004e*/ 	.short	(.L_15 - .L_14)


	//   ....[0]....
.L_14:
        /*0050*/ 	.word	0x000002d0


	//   ....[1]....
        /*0054*/ 	.word	0x00000350


	//----- nvinfo : EIATTR_CRS_STACK_SIZE
	.align		4
.L_15:
        /*0058*/ 	.byte	0x04, 0x1e
        /*005a*/ 	.short	(.L_17 - .L_16)
.L_16:
        /*005c*/ 	.word	0x00000000


	//----- nvinfo : EIATTR_CBANK_PARAM_SIZE
	.align		4
.L_17:
        /*0060*/ 	.byte	0x03, 0x19
        /*0062*/ 	.short	0x0018


	//----- nvinfo : EIATTR_PARAM_CBANK
	.align		4
        /*0064*/ 	.byte	0x04, 0x0a
        /*0066*/ 	.short	(.L_19 - .L_18)
	.align		4
.L_18:
        /*0068*/ 	.word	index@(.nv.constant0._Z6kernelPfS_S_)
        /*006c*/ 	.short	0x0380
        /*006e*/ 	.short	0x0018


	//----- nvinfo : EIATTR_SW_WAR
	.align		4
.L_19:
        /*0070*/ 	.byte	0x04, 0x36
        /*0072*/ 	.short	(.L_21 - .L_20)
.L_20:
        /*0074*/ 	.word	0x00000008
.L_21:


//--------------------- .nv.callgraph             --------------------------
	.section	.nv.callgraph,"",@"SHT_CUDA_CALLGRAPH"
	.align	4
	.sectionentsize	8
	.align		4
        /*0000*/ 	.word	0x00000000
	.align		4
        /*0004*/ 	.word	0xffffffff
	.align		4
        /*0008*/ 	.word	0x00000000
	.align		4
        /*000c*/ 	.word	0xfffffffe
	.align		4
        /*0010*/ 	.word	0x00000000
	.align		4
        /*0014*/ 	.word	0xfffffffd
	.align		4
        /*0018*/ 	.word	0x00000000
	.align		4
        /*001c*/ 	.word	0xfffffffc


//--------------------- .text._Z6kernelPfS_S_     --------------------------
	.section	.text._Z6kernelPfS_S_,"ax",@progbits
	.align	128
        .global         _Z6kernelPfS_S_
        .type           _Z6kernelPfS_S_,@function
        .size           _Z6kernelPfS_S_,(.L_x_6 - _Z6kernelPfS_S_)
        .other          _Z6kernelPfS_S_,@"STO_CUDA_ENTRY STV_DEFAULT"
_Z6kernelPfS_S_:
.text._Z6kernelPfS_S_:
[----:B------:R-:W-:Y:S01]  /*0000*/  LDC R1, c[0x0][0x37c] ;  /* 0x0000df00ff017b82 */ /* 0x000fe20000000800 */
[----:B------:R-:W0:Y:S01]  /*0010*/  S2R R15, SR_CTAID.X ;  /* 0x00000000000f7919 */ /* 0x000e220000002500 */
[----:B------:R-:W1:Y:S01]  /*0020*/  LDCU UR4, c[0x0][0x360] ;  /* 0x00006c00ff0477ac */ /* 0x000e620008000800 */
[----:B------:R-:W-:Y:S01]  /*0030*/  BSSY.RECONVERGENT B0, `(.L_x_0) ;  /* 0x0000015000007945 */ /* 0x000fe20003800200 */
[----:B------:R-:W-:Y:S01]  /*0040*/  IMAD.MOV.U32 R12, RZ, RZ, RZ ;  /* 0x000000ffff0c7224 */ /* 0x000fe200078e00ff */
[----:B------:R-:W2:Y:S01]  /*0050*/  S2R R13, SR_TID.X ;  /* 0x00000000000d7919 */ /* 0x000ea20000002100 */
[----:B------:R-:W3:Y:S01]  /*0060*/  LDCU.64 UR6, c[0x0][0x358] ;  /* 0x00006b00ff0677ac */ /* 0x000ee20008000a00 */
[----:B-1----:R-:W-:Y:S01]  /*0070*/  MOV R10, UR4 ;  /* 0x00000004000a7c02 */ /* 0x002fe20008000f00 */
[----:B0-----:R-:W-:-:S04]  /*0080*/  IMAD R0, R15, UR4, RZ ;  /* 0x000000040f007c24 */ /* 0x001fc8000f8e02ff */
[----:B--2---:R-:W-:-:S05]  /*0090*/  IMAD.IADD R2, R0, 0x1, R13 ;  /* 0x0000000100027824 */ /* 0x004fca00078e020d */
[----:B------:R-:W-:-:S13]  /*00a0*/  ISETP.GT.AND P0, PT, R2, 0x7, PT ;  /* 0x000000070200780c */ /* 0x000fda0003f04270 */
[----:B---3--:R-:W-:Y:S05]  /*00b0*/  @P0 BRA `(.L_x_1) ;  /* 0x0000000000300947 */ /* 0x008fea0003800000 */
[----:B------:R-:W0:Y:S01]  /*00c0*/  LDC.64 R6, c[0x0][0x380] ;  /* 0x0000e000ff067b82 */ /* 0x000e220000000a00 */
[----:B------:R-:W-:Y:S02]  /*00d0*/  HFMA2 R12, -RZ, RZ, 0, 0 ;  /* 0x00000000ff0c7431 */ /* 0x000fe400000001ff */
[----:B------:R-:W-:-:S05]  /*00e0*/  IMAD.MOV.U32 R11, RZ, RZ, R2 ;  /* 0x000000ffff0b7224 */ /* 0x000fca00078e0002 */
[----:B------:R-:W1:Y:S02]  /*00f0*/  LDC.64 R8, c[0x0][0x388] ;  /* 0x0000e200ff087b82 */ /* 0x000e640000000a00 */
.L_x_2:
[----:B0-----:R-:W-:-:S04]  /*0100*/  IMAD.WIDE R2, R11, 0x4, R6 ;  /* 0x000000040b027825 */ /* 0x001fc800078e0206 */
[----:B-1----:R-:W-:Y:S02]  /*0110*/  IMAD.WIDE R4, R11, 0x4, R8 ;  /* 0x000000040b047825 */ /* 0x002fe400078e0208 */
[----:B------:R-:W2:Y:S04]  /*0120*/  LDG.E R3, desc[UR6][R2.64] ;  /* 0x0000000602037981 */ /* 0x000ea8000c1e1900 */
[----:B------:R-:W2:Y:S01]  /*0130*/  LDG.E R4, desc[UR6][R4.64] ;  /* 0x0000000604047981 */ /* 0x000ea2000c1e1900 */
[----:B------:R-:W-:-:S05]  /*0140*/  IMAD.IADD R11, R0, 0x1, R11 ;  /* 0x00000001000b7824 */ /* 0x000fca00078e020b */
[----:B------:R-:W-:Y:S01]  /*0150*/  ISETP.GE.AND P0, PT, R11, 0x8, PT ;  /* 0x000000080b00780c */ /* 0x000fe20003f06270 */
[----:B--2---:R-:W-:-:S12]  /*0160*/  FFMA R12, R3, R4, R12 ;  /* 0x00000004030c7223 */ /* 0x004fd8000000000c */
[----:B------:R-:W-:Y:S05]  /*0170*/  @!P0 BRA `(.L_x_2) ;  /* 0xfffffffc00e08947 */ /* 0x000fea000383ffff */
.L_x_1:
[----:B------:R-:W-:Y:S05]  /*0180*/  BSYNC.RECONVERGENT B0 ;  /* 0x0000000000007941 */ /* 0x000fea0003800200 */
.L_x_0:
[----:B------:R-:W0:Y:S01]  /*0190*/  S2UR UR5, SR_CgaCtaId ;  /* 0x00000000000579c3 */ /* 0x000e220000008800 */
[----:B------:R-:W-:Y:S01]  /*01a0*/  UMOV UR4, 0x400 ;  /* 0x0000040000047882 */ /* 0x000fe20000000000 */
[----:B------:R-:W-:Y:S02]  /*01b0*/  ISETP.GE.U32.AND P1, PT, R10, 0x2, PT ;  /* 0x000000020a00780c */ /* 0x000fe40003f26070 */
[----:B------:R-:W-:Y:S01]  /*01c0*/  ISETP.NE.AND P0, PT, R13, RZ, PT ;  /* 0x000000ff0d00720c */ /* 0x000fe20003f05270 */
[----:B0-----:R-:W-:-:S06]  /*01d0*/  ULEA UR4, UR5, UR4, 0x18 ;  /* 0x0000000405047291 */ /* 0x001fcc000f8ec0ff */
[----:B------:R-:W-:-:S05]  /*01e0*/  LEA R3, R13, UR4, 0x2 ;  /* 0x000000040d037c11 */ /* 0x000fca000f8e10ff */
[----:B------:R0:W-:Y:S01]  /*01f0*/  STS [R3], R12 ;  /* 0x0000000c03007388 */ /* 0x0001e20000000800 */
[----:B------:R-:W-:Y:S06]  /*0200*/  BAR.SYNC.DEFER_BLOCKING 0x0 ;  /* 0x0000000000007b1d */ /* 0x000fec0000010000 */
[----:B------:R-:W-:Y:S05]  /*0210*/  @!P1 BRA `(.L_x_3) ;  /* 0x00000000002c9947 */ /* 0x000fea0003800000 */
.L_x_4:
[----:B------:R-:W-:-:S04]  /*0220*/  SHF.R.U32.HI R4, RZ, 0x1, R10 ;  /* 0x00000001ff047819 */ /* 0x000fc8000001160a */
[----:B------:R-:W-:-:S13]  /*0230*/  ISETP.GE.U32.AND P1, PT, R13, R4, PT ;  /* 0x000000040d00720c */ /* 0x000fda0003f26070 */
[----:B------:R-:W-:Y:S01]  /*0240*/  @!P1 LEA R0, R4, R3, 0x2 ;  /* 0x0000000304009211 */ /* 0x000fe200078e10ff */
[----:B------:R-:W-:Y:S05]  /*0250*/  @!P1 LDS R5, [R3] ;  /* 0x0000000003059984 */ /* 0x000fea0000000800 */
[----:B------:R-:W1:Y:S02]  /*0260*/  @!P1 LDS R0, [R0] ;  /* 0x0000000000009984 */ /* 0x000e640000000800 */
[----:B-1----:R-:W-:-:S05]  /*0270*/  @!P1 FADD R2, R0, R5 ;  /* 0x0000000500029221 */ /* 0x002fca0000000000 */
[----:B------:R1:W-:Y:S01]  /*0280*/  @!P1 STS [R3], R2 ;  /* 0x0000000203009388 */ /* 0x0003e20000000800 */
[----:B------:R-:W-:Y:S01]  /*0290*/  BAR.SYNC.DEFER_BLOCKING 0x0 ;  /* 0x0000000000007b1d */ /* 0x000fe20000010000 */
[----:B------:R-:W-:Y:S01]  /*02a0*/  ISETP.GT.U32.AND P1, PT, R10, 0x3, PT ;  /* 0x000000030a00780c */ /* 0x000fe20003f24070 */
[----:B------:R-:W-:-:S12]  /*02b0*/  IMAD.MOV.U32 R10, RZ, RZ, R4 ;  /* 0x000000ffff0a7224 */ /* 0x000fd800078e0004 */
[----:B-1----:R-:W-:Y:S05]  /*02c0*/  @P1 BRA `(.L_x_4) ;  /* 0xfffffffc00d41947 */ /* 0x002fea000383ffff */
.L_x_3:
[----:B------:R-:W-:Y:S05]  /*02d0*/  @P0 EXIT ;  /* 0x000000000000094d */ /* 0x000fea0003800000 */
[----:B------:R-:W1:Y:S01]  /*02e0*/  S2UR UR5, SR_CgaCtaId ;  /* 0x00000000000579c3 */ /* 0x000e620000008800 */
[----:B------:R-:W-:-:S07]  /*02f0*/  UMOV UR4, 0x400 ;  /* 0x0000040000047882 */ /* 0x000fce0000000000 */
[----:B0-----:R-:W0:Y:S01]  /*0300*/  LDC.64 R2, c[0x0][0x390] ;  /* 0x0000e400ff027b82 */ /* 0x001e220000000a00 */
[----:B-1----:R-:W-:Y:S01]  /*0310*/  ULEA UR4, UR5, UR4, 0x18 ;  /* 0x0000000405047291 */ /* 0x002fe2000f8ec0ff */
[----:B0-----:R-:W-:-:S08]  /*0320*/  IMAD.WIDE.U32 R2, R15, 0x4, R2 ;  /* 0x000000040f027825 */ /* 0x001fd000078e0002 */
[----:B------:R-:W0:Y:S04]  /*0330*/  LDS R5, [UR4] ;  /* 0x00000004ff057984 */ /* 0x000e280008000800 */
[----:B0-----:R-:W-:Y:S01]  /*0340*/  STG.E desc[UR6][R2.64], R5 ;  /* 0x0000000502007986 */ /* 0x001fe2000c101906 */
[----:B------:R-:W-:Y:S05]  /*0350*/  EXIT ;  /* 0x000000000000794d */ /* 0x000fea0003800000 */
.L_x_5:
[----:B------:R-:W-:-:S00]  /*0360*/  BRA `(.L_x_5) ;  /* 0xfffffffc00fc7947 */ /* 0x000fc0000383ffff */
[----:B------:R-:W-:-:S00]  /*0370*/  NOP ;  /* 0x0000000000007918 */ /* 0x000fc00000000000 */
        /* <DEDUP_REMOVED lines=8> */
.L_x_6:


//--------------------- .nv.shared._Z6kernelPfS_S_ --------------------------
	.section	.nv.shared._Z6kernelPfS_S_,"aw",@nobits
	.sectionflags	@""
	.align	4
.nv.shared._Z6kernelPfS_S_:
	.zero		2048


//--------------------- .nv.shared.reserved.0     --------------------------
	.section	.nv.shared.reserved.0,"aw",@nobits
	.weak		__nv_reservedSMEM_offset_0_alias
	.size		__nv_reservedSMEM_offset_0_alias, 0, 64
	.other		__nv_reservedSMEM_offset_0_alias,@"STO_CUDA_RESERVED_SHARED STV_DEFAULT"
__nv_reservedSMEM_offset_0_alias:
	.zero		0
	.zero		64


//--------------------- .nv.constant0._Z6kernelPfS_S_ --------------------------
	.section	.nv.constant0._Z6kernelPfS_S_,"a",@progbits
	.sectionflags	@""
	.align	4
.nv.constant0._Z6kernelPfS_S_:
	.zero		920


//--------------------- SYMBOLS --------------------------

	.type		.nv.reservedSmem.offset0,@object
	.size		.nv.reservedSmem.offset0,0x4
	.type		.nv.reservedSmem.cap,@object
	.size		.nv.reservedSmem.cap,0x4
